	.headerflags	@"EF_CUDA_TEXMODE_UNIFIED EF_CUDA_64BIT_ADDRESS EF_CUDA_ACCELERATORS EF_CUDA_SM90 EF_CUDA_VIRTUAL_SM(EF_CUDA_SM90)"
	.elftype	@"ET_EXEC"


//--------------------- .nv.info                  --------------------------
	.section	.nv.info,"",@"SHT_CUDA_INFO"
	.align	4


	//----- nvinfo : EIATTR_REGCOUNT
	.align		4
        /*0000*/ 	.byte	0x04, 0x2f
        /*0002*/ 	.short	(.L_1 - .L_0)
	.align		4
.L_0:
        /*0004*/ 	.word	index@(triton_poi_fused_add_11)
        /*0008*/ 	.word	0x00000014


	//----- nvinfo : EIATTR_MIN_STACK_SIZE
	.align		4
.L_1:
        /*000c*/ 	.byte	0x04, 0x12
        /*000e*/ 	.short	(.L_3 - .L_2)
	.align		4
.L_2:
        /*0010*/ 	.word	index@(triton_poi_fused_add_11)
        /*0014*/ 	.word	0x00000000


	//----- nvinfo : EIATTR_FRAME_SIZE
	.align		4
.L_3:
        /*0018*/ 	.byte	0x04, 0x11
        /*001a*/ 	.short	(.L_5 - .L_4)
	.align		4
.L_4:
        /*001c*/ 	.word	index@(triton_poi_fused_add_11)
        /*0020*/ 	.word	0x00000000


	//----- nvinfo : EIATTR_MIN_STACK_SIZE
	.align		4
.L_5:
        /*0024*/ 	.byte	0x04, 0x12
        /*0026*/ 	.short	(.L_7 - .L_6)
	.align		4
.L_6:
        /*0028*/ 	.word	index@(triton_poi_fused_add_11)
        /*002c*/ 	.word	0x00000000
.L_7:


//--------------------- .nv.info.triton_poi_fused_add_11 --------------------------
	.section	.nv.info.triton_poi_fused_add_11,"",@"SHT_CUDA_INFO"
	.sectionflags	@""
	.align	4


	//----- nvinfo : EIATTR_CUDA_API_VERSION
	.align		4
        /*0000*/ 	.byte	0x04, 0x37
        /*0002*/ 	.short	(.L_9 - .L_8)
.L_8:
        /*0004*/ 	.word	0x0000007c


	//----- nvinfo : EIATTR_KPARAM_INFO
	.align		4
.L_9:
        /*0008*/ 	.byte	0x04, 0x17
        /*000a*/ 	.short	(.L_11 - .L_10)
.L_10:
        /*000c*/ 	.word	0x00000000
        /*0010*/ 	.short	0x0004
        /*0012*/ 	.short	0x001c
        /*0014*/ 	.byte	0x00, 0xf0, 0x11, 0x00


	//----- nvinfo : EIATTR_KPARAM_INFO
	.align		4
.L_11:
        /*0018*/ 	.byte	0x04, 0x17
        /*001a*/ 	.short	(.L_13 - .L_12)
.L_12:
        /*001c*/ 	.word	0x00000000
        /*0020*/ 	.short	0x0003
        /*0022*/ 	.short	0x0018
        /*0024*/ 	.byte	0x00, 0xf0, 0x11, 0x00


	//----- nvinfo : EIATTR_KPARAM_INFO
	.align		4
.L_13:
        /*0028*/ 	.byte	0x04, 0x17
        /*002a*/ 	.short	(.L_15 - .L_14)
.L_14:
        /*002c*/ 	.word	0x00000000
        /*0030*/ 	.short	0x0002
        /*0032*/ 	.short	0x0010
        /*0034*/ 	.byte	0x00, 0xf4, 0x21, 0x00


	//----- nvinfo : EIATTR_KPARAM_INFO
	.align		4
.L_15:
        /*0038*/ 	.byte	0x04, 0x17
        /*003a*/ 	.short	(.L_17 - .L_16)
.L_16:
        /*003c*/ 	.word	0x00000000
        /*0040*/ 	.short	0x0001
        /*0042*/ 	.short	0x0008
        /*0044*/ 	.byte	0x00, 0xf4, 0x21, 0x00


	//----- nvinfo : EIATTR_KPARAM_INFO
	.align		4
.L_17:
        /*0048*/ 	.byte	0x04, 0x17
        /*004a*/ 	.short	(.L_19 - .L_18)
.L_18:
        /*004c*/ 	.word	0x00000000
        /*0050*/ 	.short	0x0000
        /*0052*/ 	.short	0x0000
        /*0054*/ 	.byte	0x00, 0xf4, 0x21, 0x00


	//----- nvinfo : EIATTR_SPARSE_MMA_MASK
	.align		4
.L_19:
        /*0058*/ 	.byte	0x03, 0x50
        /*005a*/ 	.short	0x0000


	//----- nvinfo : EIATTR_MAXREG_COUNT
	.align		4
        /*005c*/ 	.byte	0x03, 0x1b
        /*005e*/ 	.short	0x00ff


	//----- nvinfo : EIATTR_EXIT_INSTR_OFFSETS
	.align		4
        /*0060*/ 	.byte	0x04, 0x1c
        /*0062*/ 	.short	(.L_21 - .L_20)


	//   ....[0]....
.L_20:
        /*0064*/ 	.word	0x000004b0


	//   ....[1]....
        /*0068*/ 	.word	0x000004e0


	//----- nvinfo : EIATTR_REQNTID
	.align		4
.L_21:
        /*006c*/ 	.byte	0x04, 0x10
        /*006e*/ 	.short	(.L_23 - .L_22)
.L_22:
        /*0070*/ 	.word	0x00000020
        /*0074*/ 	.word	0x00000001
        /*0078*/ 	.word	0x00000001


	//----- nvinfo : EIATTR_CBANK_PARAM_SIZE
	.align		4
.L_23:
        /*007c*/ 	.byte	0x03, 0x19
        /*007e*/ 	.short	0x0020


	//----- nvinfo : EIATTR_PARAM_CBANK
	.align		4
        /*0080*/ 	.byte	0x04, 0x0a
        /*0082*/ 	.short	(.L_25 - .L_24)
	.align		4
.L_24:
        /*0084*/ 	.word	index@(.nv.constant0.triton_poi_fused_add_11)
        /*0088*/ 	.short	0x0210
        /*008a*/ 	.short	0x0020


	//----- nvinfo : EIATTR_SW_WAR
	.align		4
.L_25:
        /*008c*/ 	.byte	0x04, 0x36
        /*008e*/ 	.short	(.L_27 - .L_26)
.L_26:
        /*0090*/ 	.word	0x00000008
.L_27:


//--------------------- .nv.callgraph             --------------------------
	.section	.nv.callgraph,"",@"SHT_CUDA_CALLGRAPH"
	.align	4
	.sectionentsize	8
	.align		4
        /*0000*/ 	.word	0x00000000
	.align		4
        /*0004*/ 	.word	0xffffffff
	.align		4
        /*0008*/ 	.word	0x00000000
	.align		4
        /*000c*/ 	.word	0xfffffffe
	.align		4
        /*0010*/ 	.word	0x00000000
	.align		4
        /*0014*/ 	.word	0xfffffffd
	.align		4
        /*0018*/ 	.word	0x00000000
	.align		4
        /*001c*/ 	.word	0xfffffffc


//--------------------- .text.triton_poi_fused_add_11 --------------------------
	.section	.text.triton_poi_fused_add_11,"ax",@progbits
	.sectionflags	@"SHF_BARRIERS=1"
	.align	128
        .global         triton_poi_fused_add_11
        .type           triton_poi_fused_add_11,@function
        .size           triton_poi_fused_add_11,(.L_x_1 - triton_poi_fused_add_11)
        .other          triton_poi_fused_add_11,@"STO_CUDA_ENTRY STV_DEFAULT"
triton_poi_fused_add_11:
.text.triton_poi_fused_add_11:
[----:B------:R-:W0:Y:S02]  /*0000*/  LDC R1, c[0x0][0x28] ;  /* 0x00000a00ff017b82 */ /* 0x000e240000000800 */
[----:B------:R-:W1:Y:S01]  /*0010*/  S2R R17, SR_TID.X ;  /* 0x0000000000117919 */ /* 0x000e620000002100 */
[----:B------:R-:W2:Y:S01]  /*0020*/  LDC.64 R4, c[0x0][0x218] ;  /* 0x00008600ff047b82 */ /* 0x000ea20000000a00 */
[----:B------:R-:W-:Y:S01]  /*0030*/  IMAD.MOV.U32 R12, RZ, RZ, RZ ;  /* 0x000000ffff0c7224 */ /* 0x000fe200078e00ff */
[----:B------:R-:W-:Y:S01]  /*0040*/  ULDC.64 UR6, c[0x0][0x208] ;  /* 0x0000820000067ab9 */ /* 0x000fe20000000a00 */
[----:B------:R-:W3:Y:S01]  /*0050*/  S2R R6, SR_CTAID.Y ;  /* 0x0000000000067919 */ /* 0x000ee20000002600 */
[----:B------:R-:W-:Y:S01]  /*0060*/  IMAD.MOV.U32 R15, RZ, RZ, RZ ;  /* 0x000000ffff0f7224 */ /* 0x000fe200078e00ff */
[----:B------:R-:W4:Y:S03]  /*0070*/  S2R R8, SR_CTAID.X ;  /* 0x0000000000087919 */ /* 0x000f260000002500 */
[----:B------:R-:W5:Y:S01]  /*0080*/  LDC.64 R2, c[0x0][0x210] ;  /* 0x00008400ff027b82 */ /* 0x000f620000000a00 */
[----:B-1----:R-:W-:Y:S01]  /*0090*/  SHF.R.U32.HI R9, RZ, 0x2, R17 ;  /* 0x00000002ff097819 */ /* 0x002fe20000011611 */
[----:B---3--:R-:W-:Y:S01]  /*00a0*/  IMAD.SHL.U32 R0, R6, 0x8, RZ ;  /* 0x0000000806007824 */ /* 0x008fe200078e00ff */
[----:B------:R-:W-:-:S02]  /*00b0*/  SHF.R.S32.HI R11, RZ, 0x1c, R6 ;  /* 0x0000001cff0b7819 */ /* 0x000fc40000011406 */
[----:B------:R-:W-:Y:S01]  /*00c0*/  SGXT.U32 R9, R9, 0x3 ;  /* 0x000000030909781a */ /* 0x000fe20000000000 */
[----:B----4-:R-:W-:Y:S01]  /*00d0*/  IMAD.SHL.U32 R8, R8, 0x4, RZ ;  /* 0x0000000408087824 */ /* 0x010fe200078e00ff */
[----:B------:R-:W-:Y:S02]  /*00e0*/  SGXT R11, R11, 0x1 ;  /* 0x000000010b0b781a */ /* 0x000fe40000000200 */
[----:B------:R-:W-:Y:S02]  /*00f0*/  LOP3.LUT R6, R9, R0, RZ, 0xfc, !PT ;  /* 0x0000000009067212 */ /* 0x000fe400078efcff */
[----:B------:R-:W-:Y:S02]  /*0100*/  LOP3.LUT R7, R8, 0x3, R17, 0xf8, !PT ;  /* 0x0000000308077812 */ /* 0x000fe400078ef811 */
[----:B------:R-:W-:Y:S02]  /*0110*/  LEA.HI R11, R11, R6, RZ, 0x2 ;  /* 0x000000060b0b7211 */ /* 0x000fe400078f10ff */
[----:B------:R-:W-:Y:S01]  /*0120*/  ISETP.GE.AND P0, PT, R7, 0x4, PT ;  /* 0x000000040700780c */ /* 0x000fe20003f06270 */
[----:B------:R-:W-:Y:S01]  /*0130*/  IMAD R7, R6, 0x4, R7 ;  /* 0x0000000406077824 */ /* 0x000fe200078e0207 */
[----:B------:R-:W-:-:S02]  /*0140*/  LOP3.LUT R11, R11, 0xfffffffc, RZ, 0xc0, !PT ;  /* 0xfffffffc0b0b7812 */ /* 0x000fc400078ec0ff */
[C---:B------:R-:W-:Y:S01]  /*0150*/  ISETP.GE.AND P1, PT, R6.reuse, 0x10, PT ;  /* 0x000000100600780c */ /* 0x040fe20003f26270 */
[----:B-----5:R-:W-:Y:S01]  /*0160*/  IMAD.WIDE R2, R7, 0x4, R2 ;  /* 0x0000000407027825 */ /* 0x020fe200078e0202 */
[----:B------:R-:W-:-:S03]  /*0170*/  ISETP.LT.AND P0, PT, R6, 0x10, !P0 ;  /* 0x000000100600780c */ /* 0x000fc60004701270 */
[----:B------:R-:W-:Y:S01]  /*0180*/  IMAD.IADD R11, R6, 0x1, -R11 ;  /* 0x00000001060b7824 */ /* 0x000fe200078e0a0b */
[----:B------:R-:W-:Y:S01]  /*0190*/  LOP3.LUT R0, R0, 0x7, R17, 0xf8, !PT ;  /* 0x0000000700007812 */ /* 0x000fe200078ef811 */
[----:B------:R-:W1:Y:S02]  /*01a0*/  LDC.64 R6, c[0x0][0x220] ;  /* 0x00008800ff067b82 */ /* 0x000e640000000a00 */
[----:B--2---:R-:W-:-:S05]  /*01b0*/  IMAD.WIDE R4, R11, 0x4, R4 ;  /* 0x000000040b047825 */ /* 0x004fca00078e0204 */
[----:B------:R2:W3:Y:S04]  /*01c0*/  @!P1 LDG.E.EL R15, desc[UR6][R4.64] ;  /* 0x00000006040f9981 */ /* 0x0004e8000c2e1900 */
[----:B------:R-:W3:Y:S01]  /*01d0*/  @P0 LDG.E.EL R12, desc[UR6][R2.64] ;  /* 0x00000006020c0981 */ /* 0x000ee2000c2e1900 */
[----:B------:R-:W-:Y:S02]  /*01e0*/  SHF.R.S32.HI R11, RZ, 0x1f, R0 ;  /* 0x0000001fff0b7819 */ /* 0x000fe40000011400 */
[----:B------:R-:W-:Y:S02]  /*01f0*/  SHF.R.U32.HI R13, RZ, 0x3, R17 ;  /* 0x00000003ff0d7819 */ /* 0x000fe40000011611 */
[----:B------:R-:W-:Y:S02]  /*0200*/  LEA.HI R10, R11, R0, RZ, 0x2 ;  /* 0x000000000b0a7211 */ /* 0x000fe400078f10ff */
[----:B------:R-:W-:-:S02]  /*0210*/  SGXT.U32 R11, R13, 0x2 ;  /* 0x000000020d0b781a */ /* 0x000fc40000000000 */
[C---:B------:R-:W-:Y:S02]  /*0220*/  LOP3.LUT R13, R10.reuse, 0xfffffffc, RZ, 0xc0, !PT ;  /* 0xfffffffc0a0d7812 */ /* 0x040fe400078ec0ff */
[----:B------:R-:W-:Y:S01]  /*0230*/  LOP3.LUT R8, R11, R8, RZ, 0xfc, !PT ;  /* 0x000000080b087212 */ /* 0x000fe200078efcff */
[----:B------:R-:W-:Y:S02]  /*0240*/  IMAD.SHL.U32 R10, R10, 0x4, RZ ;  /* 0x000000040a0a7824 */ /* 0x000fe400078e00ff */
[----:B------:R-:W-:Y:S01]  /*0250*/  IMAD.IADD R13, R0, 0x1, -R13 ;  /* 0x00000001000d7824 */ /* 0x000fe200078e0a0d */
[----:B------:R-:W-:Y:S02]  /*0260*/  ISETP.GE.AND P1, PT, R8, 0x4, PT ;  /* 0x000000040800780c */ /* 0x000fe40003f26270 */
[----:B------:R-:W-:Y:S01]  /*0270*/  LOP3.LUT R10, R10, 0xfffffff0, RZ, 0xc0, !PT ;  /* 0xfffffff00a0a7812 */ /* 0x000fe200078ec0ff */
[----:B------:R-:W-:Y:S01]  /*0280*/  IMAD R13, R8, 0x4, R13 ;  /* 0x00000004080d7824 */ /* 0x000fe200078e020d */
[----:B------:R-:W-:-:S03]  /*0290*/  ISETP.LT.AND P1, PT, R0, 0x10, !P1 ;  /* 0x000000100000780c */ /* 0x000fc60004f21270 */
[----:B--2---:R-:W-:Y:S02]  /*02a0*/  IMAD.IADD R5, R13, 0x1, R10 ;  /* 0x000000010d057824 */ /* 0x004fe400078e020a */
[----:B------:R-:W-:Y:S02]  /*02b0*/  IMAD.MOV.U32 R0, RZ, RZ, RZ ;  /* 0x000000ffff007224 */ /* 0x000fe400078e00ff */
[----:B-1----:R-:W-:-:S06]  /*02c0*/  IMAD.WIDE R4, R5, 0x4, R6 ;  /* 0x0000000405047825 */ /* 0x002fcc00078e0206 */
[----:B------:R1:W2:Y:S01]  /*02d0*/  @P1 LDG.E.EL R0, desc[UR6][R4.64] ;  /* 0x0000000604001981 */ /* 0x0002a2000c2e1900 */
[----:B------:R-:W4:Y:S01]  /*02e0*/  S2UR UR5, SR_CgaCtaId ;  /* 0x00000000000579c3 */ /* 0x000f220000008800 */
[----:B------:R-:W-:Y:S01]  /*02f0*/  IMAD.SHL.U32 R6, R17, 0x8, RZ ;  /* 0x0000000811067824 */ /* 0x000fe200078e00ff */
[----:B------:R-:W-:-:S04]  /*0300*/  UMOV UR4, 0x400 ;  /* 0x0000040000047882 */ /* 0x000fc80000000000 */
[----:B------:R-:W-:-:S04]  /*0310*/  LOP3.LUT R6, R6, 0x18, RZ, 0xc0, !PT ;  /* 0x0000001806067812 */ /* 0x000fc800078ec0ff */
[----:B------:R-:W-:Y:S01]  /*0320*/  LOP3.LUT R9, R9, R6, RZ, 0xfc, !PT ;  /* 0x0000000609097212 */ /* 0x000fe200078efcff */
[----:B----4-:R-:W-:-:S06]  /*0330*/  UPRMT UR4, UR5, 0x654, UR4 ;  /* 0x0000065405047896 */ /* 0x010fcc0008000004 */
[----:B------:R-:W-:-:S05]  /*0340*/  LEA.HI R8, R6, UR4, RZ, 0x1f ;  /* 0x0000000406087c11 */ /* 0x000fca000f8ff8ff */
[----:B------:R-:W-:Y:S01]  /*0350*/  IMAD R9, R9, 0x4, R8 ;  /* 0x0000000409097824 */ /* 0x000fe200078e0208 */
[----:B------:R-:W-:-:S04]  /*0360*/  SHF.R.U32.HI R7, RZ, 0x1, R17 ;  /* 0x00000001ff077819 */ /* 0x000fc80000011611 */
[----:B------:R-:W-:Y:S02]  /*0370*/  LOP3.LUT R7, R7, 0xc, RZ, 0xc0, !PT ;  /* 0x0000000c07077812 */ /* 0x000fe400078ec0ff */
[----:B------:R-:W-:-:S03]  /*0380*/  LOP3.LUT R6, R17, 0x1f, RZ, 0xc0, !PT ;  /* 0x0000001f11067812 */ /* 0x000fc600078ec0ff */
[----:B------:R-:W-:-:S04]  /*0390*/  VIADD R7, R7, UR4 ;  /* 0x0000000407077c36 */ /* 0x000fc80008000000 */
[----:B------:R-:W-:Y:S02]  /*03a0*/  IMAD R7, R6, 0x4, R7 ;  /* 0x0000000406077824 */ /* 0x000fe400078e0207 */
[----:B-1----:R-:W-:-:S05]  /*03b0*/  IMAD.SHL.U32 R4, R17, 0x4, RZ ;  /* 0x0000000411047824 */ /* 0x002fca00078e00ff */
[----:B------:R-:W-:-:S04]  /*03c0*/  LOP3.LUT R4, R4, 0x1c, RZ, 0xc0, !PT ;  /* 0x0000001c04047812 */ /* 0x000fc800078ec0ff */
[----:B------:R-:W-:Y:S01]  /*03d0*/  LOP3.LUT R11, R11, R4, RZ, 0xfc, !PT ;  /* 0x000000040b0b7212 */ /* 0x000fe200078efcff */
[----:B------:R-:W-:-:S04]  /*03e0*/  VIADD R4, R4, UR4 ;  /* 0x0000000404047c36 */ /* 0x000fc80008000000 */
[----:B------:R-:W-:Y:S01]  /*03f0*/  IMAD R11, R11, 0x4, R4 ;  /* 0x000000040b0b7824 */ /* 0x000fe200078e0204 */
[----:B------:R-:W-:-:S05]  /*0400*/  LOP3.LUT R5, R17, 0x1c, RZ, 0xc0, !PT ;  /* 0x0000001c11057812 */ /* 0x000fca00078ec0ff */
[----:B------:R-:W-:-:S04]  /*0410*/  VIADD R5, R5, UR4 ;  /* 0x0000000405057c36 */ /* 0x000fc80008000000 */
[----:B------:R-:W-:Y:S02]  /*0420*/  IMAD R5, R6, 0x4, R5 ;  /* 0x0000000406057824 */ /* 0x000fe400078e0205 */
[----:B---3--:R-:W-:-:S05]  /*0430*/  FADD R12, R15, R12 ;  /* 0x0000000c0f0c7221 */ /* 0x008fca0000000000 */
[----:B------:R-:W-:Y:S01]  /*0440*/  STS [R9], R12 ;  /* 0x0000000c09007388 */ /* 0x000fe20000000800 */
[----:B------:R-:W-:Y:S06]  /*0450*/  BAR.SYNC.DEFER_BLOCKING 0x0 ;  /* 0x0000000000007b1d */ /* 0x000fec0000010000 */
[----:B------:R-:W2:Y:S02]  /*0460*/  LDS R7, [R7] ;  /* 0x0000000007077984 */ /* 0x000ea40000000800 */
[----:B--2---:R-:W-:Y:S01]  /*0470*/  FADD R0, R7, R0 ;  /* 0x0000000007007221 */ /* 0x004fe20000000000 */
[----:B------:R-:W-:Y:S06]  /*0480*/  BAR.SYNC.DEFER_BLOCKING 0x0 ;  /* 0x0000000000007b1d */ /* 0x000fec0000010000 */
[----:B------:R1:W-:Y:S02]  /*0490*/  STS [R11], R0 ;  /* 0x000000000b007388 */ /* 0x0003e40000000800 */
[----:B------:R-:W-:Y:S06]  /*04a0*/  BAR.SYNC.DEFER_BLOCKING 0x0 ;  /* 0x0000000000007b1d */ /* 0x000fec0000010000 */
[----:B-1----:R-:W-:Y:S05]  /*04b0*/  @!P0 EXIT ;  /* 0x000000000000894d */ /* 0x002fea0003800000 */
[----:B------:R-:W0:Y:S04]  /*04c0*/  LDS R5, [R5] ;  /* 0x0000000005057984 */ /* 0x000e280000000800 */
[----:B0-----:R-:W-:Y:S01]  /*04d0*/  STG.E desc[UR6][R2.64], R5 ;  /* 0x0000000502007986 */ /* 0x001fe2000c101906 */
[----:B------:R-:W-:Y:S05]  /*04e0*/  EXIT ;  /* 0x000000000000794d */ /* 0x000fea0003800000 */
.L_x_0:
[----:B------:R-:W-:-:S00]  /*04f0*/  BRA `(.L_x_0) ;  /* 0xfffffffc00fc7947 */ /* 0x000fc0000383ffff */
[----:B------:R-:W-:-:S00]  /*0500*/  NOP ;  /* 0x0000000000007918 */ /* 0x000fc00000000000 */
[----:B------:R-:W-:-:S00]  /*0510*/  NOP ;  /* 0x0000000000007918 */ /* 0x000fc00000000000 */
[----:B------:R-:W-:-:S00]  /*0520*/  NOP ;  /* 0x0000000000007918 */ /* 0x000fc00000000000 */
[----:B------:R-:W-:-:S00]  /*0530*/  NOP ;  /* 0x0000000000007918 */ /* 0x000fc00000000000 */
[----:B------:R-:W-:-:S00]  /*0540*/  NOP ;  /* 0x0000000000007918 */ /* 0x000fc00000000000 */
[----:B------:R-:W-:-:S00]  /*0550*/  NOP ;  /* 0x0000000000007918 */ /* 0x000fc00000000000 */
[----:B------:R-:W-:-:S00]  /*0560*/  NOP ;  /* 0x0000000000007918 */ /* 0x000fc00000000000 */
[----:B------:R-:W-:-:S00]  /*0570*/  NOP ;  /* 0x0000000000007918 */ /* 0x000fc00000000000 */
.L_x_1:


//--------------------- .nv.shared.triton_poi_fused_add_11 --------------------------
	.section	.nv.shared.triton_poi_fused_add_11,"aw",@nobits
	.sectionflags	@""
	.align	16
	.zero		1024


//--------------------- .nv.constant0.triton_poi_fused_add_11 --------------------------
	.section	.nv.constant0.triton_poi_fused_add_11,"a",@progbits
	.sectionflags	@""
	.align	4
.nv.constant0.triton_poi_fused_add_11:
	.zero		560
